//
// Generated by NVIDIA NVVM Compiler
//
// Compiler Build ID: CL-36424714
// Cuda compilation tools, release 13.0, V13.0.88
// Based on NVVM 20.0.0
//

.version 9.0
.target sm_100
.address_size 64

	// .globl	_Z18stencil_kernel_gpuPKfPf
.const .align 4 .b8 constant_coefficients[28] = {0, 0, 128, 63, 0, 0, 128, 63, 0, 0, 128, 63, 0, 0, 128, 63, 0, 0, 128, 63, 0, 0, 128, 63, 0, 0, 128, 63};
// _ZZ18stencil_kernel_gpuPKfPfE12tile_current has been demoted

.visible .entry _Z18stencil_kernel_gpuPKfPf(
	.param .u64 .ptr .align 1 _Z18stencil_kernel_gpuPKfPf_param_0,
	.param .u64 .ptr .align 1 _Z18stencil_kernel_gpuPKfPf_param_1
)
{
	.reg .pred 	%p<37>;
	.reg .b32 	%r<60>;
	.reg .b32 	%f<115>;
	.reg .b64 	%rd<37>;
	// demoted variable
	.shared .align 4 .b8 _ZZ18stencil_kernel_gpuPKfPfE12tile_current[256];
	ld.param.u64 	%rd3, [_Z18stencil_kernel_gpuPKfPf_param_0];
	ld.param.u64 	%rd4, [_Z18stencil_kernel_gpuPKfPf_param_1];
	cvta.to.global.u64 	%rd1, %rd4;
	cvta.to.global.u64 	%rd2, %rd3;
	mov.u32 	%r19, %ctaid.x;
	mov.u32 	%r1, %tid.x;
	mad.lo.s32 	%r2, %r19, 6, %r1;
	add.s32 	%r3, %r2, -1;
	mov.u32 	%r20, %ctaid.y;
	mov.u32 	%r4, %tid.y;
	mad.lo.s32 	%r21, %r20, 6, %r4;
	add.s32 	%r6, %r21, -1;
	mov.u32 	%r7, %ctaid.z;
	mul.lo.s32 	%r8, %r7, 6;
	ld.const.f32 	%f1, [constant_coefficients];
	ld.const.f32 	%f2, [constant_coefficients+4];
	ld.const.f32 	%f3, [constant_coefficients+8];
	ld.const.f32 	%f4, [constant_coefficients+12];
	ld.const.f32 	%f5, [constant_coefficients+16];
	ld.const.f32 	%f6, [constant_coefficients+20];
	ld.const.f32 	%f7, [constant_coefficients+24];
	max.u32 	%r22, %r3, %r6;
	setp.lt.u32 	%p1, %r22, 768;
	add.s32 	%r9, %r8, -1;
	max.u32 	%r23, %r9, %r22;
	setp.gt.u32 	%p8, %r23, 767;
	@%p8 bra 	$L__BB0_2;
	mad.lo.s32 	%r24, %r7, 3538944, %r3;
	mad.lo.s32 	%r25, %r6, 768, %r24;
	add.s32 	%r26, %r25, -589824;
	mul.wide.u32 	%rd5, %r26, 4;
	add.s64 	%rd6, %rd2, %rd5;
	ld.global.nc.f32 	%f106, [%rd6];
$L__BB0_2:
	setp.gt.u32 	%p9, %r7, 127;
	not.pred 	%p10, %p1;
	shl.b32 	%r27, %r4, 5;
	mov.u32 	%r28, _ZZ18stencil_kernel_gpuPKfPfE12tile_current;
	add.s32 	%r29, %r28, %r27;
	shl.b32 	%r30, %r1, 2;
	add.s32 	%r10, %r29, %r30;
	or.pred  	%p11, %p9, %p10;
	@%p11 bra 	$L__BB0_4;
	mad.lo.s32 	%r31, %r7, 3538944, %r3;
	mad.lo.s32 	%r32, %r6, 768, %r31;
	mul.wide.u32 	%rd7, %r32, 4;
	add.s64 	%rd8, %rd2, %rd7;
	ld.global.nc.f32 	%f107, [%rd8];
	st.shared.f32 	[%r10], %f107;
$L__BB0_4:
	setp.lt.u32 	%p12, %r7, 128;
	setp.lt.u32 	%p13, %r6, 768;
	setp.lt.u32 	%p14, %r3, 768;
	mul.lo.s32 	%r11, %r6, 768;
	add.s32 	%r33, %r2, -2;
	add.s32 	%r34, %r21, -2;
	max.u32 	%r35, %r33, %r34;
	setp.lt.u32 	%p2, %r35, 766;
	add.s32 	%r36, %r1, -7;
	add.s32 	%r37, %r4, -7;
	min.u32 	%r38, %r36, %r37;
	setp.lt.u32 	%p3, %r38, -6;
	add.s32 	%r12, %r11, %r3;
	and.pred  	%p15, %p13, %p12;
	and.pred  	%p4, %p15, %p14;
	not.pred 	%p16, %p4;
	@%p16 bra 	$L__BB0_6;
	add.s32 	%r39, %r2, %r11;
	mad.lo.s32 	%r40, %r7, 3538944, %r39;
	mul.wide.u32 	%rd9, %r40, 4;
	add.s64 	%rd10, %rd2, %rd9;
	ld.global.nc.f32 	%f108, [%rd10+2359292];
$L__BB0_6:
	bar.sync 	0;
	setp.gt.u32 	%p17, %r9, 765;
	not.pred 	%p18, %p2;
	or.pred  	%p19, %p18, %p17;
	or.pred  	%p20, %p19, %p3;
	@%p20 bra 	$L__BB0_8;
	ld.shared.f32 	%f29, [%r10+-4];
	mul.f32 	%f30, %f2, %f29;
	fma.rn.f32 	%f31, %f1, %f107, %f30;
	ld.shared.f32 	%f32, [%r10+4];
	fma.rn.f32 	%f33, %f3, %f32, %f31;
	ld.shared.f32 	%f34, [%r10+-32];
	fma.rn.f32 	%f35, %f4, %f34, %f33;
	ld.shared.f32 	%f36, [%r10+32];
	fma.rn.f32 	%f37, %f5, %f36, %f35;
	fma.rn.f32 	%f38, %f6, %f106, %f37;
	fma.rn.f32 	%f39, %f7, %f108, %f38;
	mad.lo.s32 	%r41, %r7, 3538944, %r12;
	mul.wide.u32 	%rd11, %r41, 4;
	add.s64 	%rd12, %rd1, %rd11;
	st.global.f32 	[%rd12], %f39;
$L__BB0_8:
	bar.sync 	0;
	st.shared.f32 	[%r10], %f108;
	add.s32 	%r13, %r8, 1;
	mov.f32 	%f109, %f108;
	@%p16 bra 	$L__BB0_10;
	add.s32 	%r42, %r2, %r11;
	mad.lo.s32 	%r43, %r13, 589824, %r42;
	mul.wide.u32 	%rd13, %r43, 4;
	add.s64 	%rd14, %rd2, %rd13;
	ld.global.nc.f32 	%f109, [%rd14+2359292];
$L__BB0_10:
	setp.gt.u32 	%p22, %r7, 127;
	bar.sync 	0;
	or.pred  	%p24, %p18, %p22;
	or.pred  	%p5, %p24, %p3;
	@%p5 bra 	$L__BB0_12;
	ld.shared.f32 	%f40, [%r10+-4];
	mul.f32 	%f41, %f2, %f40;
	fma.rn.f32 	%f42, %f1, %f108, %f41;
	ld.shared.f32 	%f43, [%r10+4];
	fma.rn.f32 	%f44, %f3, %f43, %f42;
	ld.shared.f32 	%f45, [%r10+-32];
	fma.rn.f32 	%f46, %f4, %f45, %f44;
	ld.shared.f32 	%f47, [%r10+32];
	fma.rn.f32 	%f48, %f5, %f47, %f46;
	fma.rn.f32 	%f49, %f6, %f107, %f48;
	fma.rn.f32 	%f50, %f7, %f109, %f49;
	mad.lo.s32 	%r44, %r13, 589824, %r12;
	mul.wide.u32 	%rd15, %r44, 4;
	add.s64 	%rd16, %rd1, %rd15;
	st.global.f32 	[%rd16], %f50;
$L__BB0_12:
	bar.sync 	0;
	st.shared.f32 	[%r10], %f109;
	add.s32 	%r14, %r8, 2;
	mov.f32 	%f110, %f109;
	@%p16 bra 	$L__BB0_14;
	add.s32 	%r45, %r2, %r11;
	mad.lo.s32 	%r46, %r14, 589824, %r45;
	mul.wide.u32 	%rd17, %r46, 4;
	add.s64 	%rd18, %rd2, %rd17;
	ld.global.nc.f32 	%f110, [%rd18+2359292];
$L__BB0_14:
	bar.sync 	0;
	@%p5 bra 	$L__BB0_16;
	ld.shared.f32 	%f51, [%r10+-4];
	mul.f32 	%f52, %f2, %f51;
	fma.rn.f32 	%f53, %f1, %f109, %f52;
	ld.shared.f32 	%f54, [%r10+4];
	fma.rn.f32 	%f55, %f3, %f54, %f53;
	ld.shared.f32 	%f56, [%r10+-32];
	fma.rn.f32 	%f57, %f4, %f56, %f55;
	ld.shared.f32 	%f58, [%r10+32];
	fma.rn.f32 	%f59, %f5, %f58, %f57;
	fma.rn.f32 	%f60, %f6, %f108, %f59;
	fma.rn.f32 	%f61, %f7, %f110, %f60;
	mad.lo.s32 	%r47, %r14, 589824, %r12;
	mul.wide.u32 	%rd19, %r47, 4;
	add.s64 	%rd20, %rd1, %rd19;
	st.global.f32 	[%rd20], %f61;
$L__BB0_16:
	bar.sync 	0;
	st.shared.f32 	[%r10], %f110;
	add.s32 	%r15, %r8, 3;
	mov.f32 	%f111, %f110;
	@%p16 bra 	$L__BB0_18;
	add.s32 	%r48, %r2, %r11;
	mad.lo.s32 	%r49, %r15, 589824, %r48;
	mul.wide.u32 	%rd21, %r49, 4;
	add.s64 	%rd22, %rd2, %rd21;
	ld.global.nc.f32 	%f111, [%rd22+2359292];
$L__BB0_18:
	bar.sync 	0;
	@%p5 bra 	$L__BB0_20;
	ld.shared.f32 	%f62, [%r10+-4];
	mul.f32 	%f63, %f2, %f62;
	fma.rn.f32 	%f64, %f1, %f110, %f63;
	ld.shared.f32 	%f65, [%r10+4];
	fma.rn.f32 	%f66, %f3, %f65, %f64;
	ld.shared.f32 	%f67, [%r10+-32];
	fma.rn.f32 	%f68, %f4, %f67, %f66;
	ld.shared.f32 	%f69, [%r10+32];
	fma.rn.f32 	%f70, %f5, %f69, %f68;
	fma.rn.f32 	%f71, %f6, %f109, %f70;
	fma.rn.f32 	%f72, %f7, %f111, %f71;
	mad.lo.s32 	%r50, %r15, 589824, %r12;
	mul.wide.u32 	%rd23, %r50, 4;
	add.s64 	%rd24, %rd1, %rd23;
	st.global.f32 	[%rd24], %f72;
$L__BB0_20:
	bar.sync 	0;
	st.shared.f32 	[%r10], %f111;
	add.s32 	%r16, %r8, 4;
	mov.f32 	%f112, %f111;
	@%p16 bra 	$L__BB0_22;
	add.s32 	%r51, %r2, %r11;
	mad.lo.s32 	%r52, %r16, 589824, %r51;
	mul.wide.u32 	%rd25, %r52, 4;
	add.s64 	%rd26, %rd2, %rd25;
	ld.global.nc.f32 	%f112, [%rd26+2359292];
$L__BB0_22:
	bar.sync 	0;
	@%p5 bra 	$L__BB0_24;
	ld.shared.f32 	%f73, [%r10+-4];
	mul.f32 	%f74, %f2, %f73;
	fma.rn.f32 	%f75, %f1, %f111, %f74;
	ld.shared.f32 	%f76, [%r10+4];
	fma.rn.f32 	%f77, %f3, %f76, %f75;
	ld.shared.f32 	%f78, [%r10+-32];
	fma.rn.f32 	%f79, %f4, %f78, %f77;
	ld.shared.f32 	%f80, [%r10+32];
	fma.rn.f32 	%f81, %f5, %f80, %f79;
	fma.rn.f32 	%f82, %f6, %f110, %f81;
	fma.rn.f32 	%f83, %f7, %f112, %f82;
	mad.lo.s32 	%r53, %r16, 589824, %r12;
	mul.wide.u32 	%rd27, %r53, 4;
	add.s64 	%rd28, %rd1, %rd27;
	st.global.f32 	[%rd28], %f83;
$L__BB0_24:
	setp.lt.u32 	%p28, %r6, 768;
	setp.lt.u32 	%p29, %r3, 768;
	bar.sync 	0;
	st.shared.f32 	[%r10], %f112;
	add.s32 	%r17, %r8, 5;
	setp.lt.u32 	%p30, %r7, 127;
	and.pred  	%p31, %p28, %p30;
	and.pred  	%p6, %p31, %p29;
	not.pred 	%p32, %p6;
	mov.f32 	%f113, %f112;
	@%p32 bra 	$L__BB0_26;
	add.s32 	%r54, %r2, %r11;
	mad.lo.s32 	%r55, %r17, 589824, %r54;
	mul.wide.u32 	%rd29, %r55, 4;
	add.s64 	%rd30, %rd2, %rd29;
	ld.global.nc.f32 	%f113, [%rd30+2359292];
$L__BB0_26:
	setp.gt.u32 	%p33, %r7, 126;
	bar.sync 	0;
	or.pred  	%p35, %p18, %p33;
	or.pred  	%p7, %p35, %p3;
	@%p7 bra 	$L__BB0_28;
	ld.shared.f32 	%f84, [%r10+-4];
	mul.f32 	%f85, %f2, %f84;
	fma.rn.f32 	%f86, %f1, %f112, %f85;
	ld.shared.f32 	%f87, [%r10+4];
	fma.rn.f32 	%f88, %f3, %f87, %f86;
	ld.shared.f32 	%f89, [%r10+-32];
	fma.rn.f32 	%f90, %f4, %f89, %f88;
	ld.shared.f32 	%f91, [%r10+32];
	fma.rn.f32 	%f92, %f5, %f91, %f90;
	fma.rn.f32 	%f93, %f6, %f111, %f92;
	fma.rn.f32 	%f94, %f7, %f113, %f93;
	mad.lo.s32 	%r56, %r17, 589824, %r12;
	mul.wide.u32 	%rd31, %r56, 4;
	add.s64 	%rd32, %rd1, %rd31;
	st.global.f32 	[%rd32], %f94;
$L__BB0_28:
	bar.sync 	0;
	st.shared.f32 	[%r10], %f113;
	add.s32 	%r18, %r8, 6;
	mov.f32 	%f114, %f113;
	@%p32 bra 	$L__BB0_30;
	add.s32 	%r57, %r2, %r11;
	mad.lo.s32 	%r58, %r18, 589824, %r57;
	mul.wide.u32 	%rd33, %r58, 4;
	add.s64 	%rd34, %rd2, %rd33;
	ld.global.nc.f32 	%f114, [%rd34+2359292];
$L__BB0_30:
	bar.sync 	0;
	@%p7 bra 	$L__BB0_32;
	ld.shared.f32 	%f95, [%r10+-4];
	mul.f32 	%f96, %f2, %f95;
	fma.rn.f32 	%f97, %f1, %f113, %f96;
	ld.shared.f32 	%f98, [%r10+4];
	fma.rn.f32 	%f99, %f3, %f98, %f97;
	ld.shared.f32 	%f100, [%r10+-32];
	fma.rn.f32 	%f101, %f4, %f100, %f99;
	ld.shared.f32 	%f102, [%r10+32];
	fma.rn.f32 	%f103, %f5, %f102, %f101;
	fma.rn.f32 	%f104, %f6, %f112, %f103;
	fma.rn.f32 	%f105, %f7, %f114, %f104;
	mad.lo.s32 	%r59, %r18, 589824, %r12;
	mul.wide.u32 	%rd35, %r59, 4;
	add.s64 	%rd36, %rd1, %rd35;
	st.global.f32 	[%rd36], %f105;
$L__BB0_32:
	bar.sync 	0;
	st.shared.f32 	[%r10], %f114;
	ret;

}


// ===== COMPILED SASS (sm_100) =====

	.target	sm_100

	.elftype	@"ET_EXEC"


//--------------------- .note.nv.tkinfo           --------------------------
	.section	.note.nv.tkinfo,"",@"SHT_NOTE"
	.sectionflags	@"SHF_NOTE_NV_TKINFO"
	.tkinfo
        /*0018*/ 	.word	0x00000002
        /*0030*/ 	.string	""
        /*0030*/ 	.string	"ptxas"
        /*0030*/ 	.string	"Cuda compilation tools, release 13.0, V13.0.88"
        /*0030*/ 	.string	"Build cuda_13.0.r13.0/compiler.36424714_0"
        /*0030*/ 	.string	"-arch sm_100 -m 64 "



//--------------------- .note.nv.cuinfo           --------------------------
	.section	.note.nv.cuinfo,"",@"SHT_NOTE"
	.sectionflags	@"SHF_NOTE_NV_CUINFO"
        /*0018*/ 	.short	0x0002
        /*001a*/ 	.short	0x0064
        /*001c*/ 	.short	0x0082
	.zero		2


//--------------------- .nv.info                  --------------------------
	.section	.nv.info,"",@"SHT_CUDA_INFO"
	.align	4


	//----- nvinfo : EIATTR_REGCOUNT
	.align		4
        /*0000*/ 	.byte	0x04, 0x2f
        /*0002*/ 	.short	(.L_2 - .L_1)
	.align		4
.L_1:
        /*0004*/ 	.word	index@(_Z18stencil_kernel_gpuPKfPf)
        /*0008*/ 	.word	0x00000020


	//----- nvinfo : EIATTR_FRAME_SIZE
	.align		4
.L_2:
        /*000c*/ 	.byte	0x04, 0x11
        /*000e*/ 	.short	(.L_4 - .L_3)
	.align		4
.L_3:
        /*0010*/ 	.word	index@(_Z18stencil_kernel_gpuPKfPf)
        /*0014*/ 	.word	0x00000000


	//----- nvinfo : EIATTR_MIN_STACK_SIZE
	.align		4
.L_4:
        /*0018*/ 	.byte	0x04, 0x12
        /*001a*/ 	.short	(.L_6 - .L_5)
	.align		4
.L_5:
        /*001c*/ 	.word	index@(_Z18stencil_kernel_gpuPKfPf)
        /*0020*/ 	.word	0x00000000
.L_6:


//--------------------- .nv.compat                --------------------------
	.section	.nv.compat,"",@"SHT_CUDA_COMPAT_INFO"
	.align	4
        /*0000*/ 	.byte	0x02, 0x09, 0x00, 0x00, 0x02, 0x02, 0x01, 0x00, 0x02, 0x05, 0x05, 0x00, 0x03, 0x07, 0x01, 0x01
        /*0010*/ 	.byte	0x02, 0x03, 0x00, 0x00, 0x02, 0x06, 0x01, 0x00, 0x04, 0x0b, 0x08, 0x00, 0x09, 0x00, 0x00, 0x00
        /*0020*/ 	.byte	0x00, 0x00, 0x00, 0x00


//--------------------- .nv.info._Z18stencil_kernel_gpuPKfPf --------------------------
	.section	.nv.info._Z18stencil_kernel_gpuPKfPf,"",@"SHT_CUDA_INFO"
	.sectionflags	@""
	.align	4


	//----- nvinfo : EIATTR_CUDA_API_VERSION
	.align		4
        /*0000*/ 	.byte	0x04, 0x37
        /*0002*/ 	.short	(.L_8 - .L_7)
.L_7:
        /*0004*/ 	.word	0x00000082


	//----- nvinfo : EIATTR_KPARAM_INFO
	.align		4
.L_8:
        /*0008*/ 	.byte	0x04, 0x17
        /*000a*/ 	.short	(.L_10 - .L_9)
.L_9:
        /*000c*/ 	.word	0x00000000
        /*0010*/ 	.short	0x0001
        /*0012*/ 	.short	0x0008
        /*0014*/ 	.byte	0x00, 0xf5, 0x21, 0x00


	//----- nvinfo : EIATTR_KPARAM_INFO
	.align		4
.L_10:
        /*0018*/ 	.byte	0x04, 0x17
        /*001a*/ 	.short	(.L_12 - .L_11)
.L_11:
        /*001c*/ 	.word	0x00000000
        /*0020*/ 	.short	0x0000
        /*0022*/ 	.short	0x0000
        /*0024*/ 	.byte	0x00, 0xf5, 0x21, 0x00


	//----- nvinfo : EIATTR_SPARSE_MMA_MASK
	.align		4
.L_12:
        /*0028*/ 	.byte	0x03, 0x50
        /*002a*/ 	.short	0x0000


	//----- nvinfo : EIATTR_MAXREG_COUNT
	.align		4
        /*002c*/ 	.byte	0x03, 0x1b
        /*002e*/ 	.short	0x00ff


	//----- nvinfo : EIATTR_NUM_BARRIERS
	.align		4
        /*0030*/ 	.byte	0x02, 0x4c
        /*0032*/ 	.byte	0x01
	.zero		1


	//----- nvinfo : EIATTR_MERCURY_ISA_VERSION
	.align		4
        /*0034*/ 	.byte	0x03, 0x5f
        /*0036*/ 	.short	0x0101


	//----- nvinfo : EIATTR_VRC_CTA_INIT_COUNT
	.align		4
        /*0038*/ 	.byte	0x02, 0x4a
	.zero		1
	.zero		1


	//----- nvinfo : EIATTR_EXIT_INSTR_OFFSETS
	.align		4
        /*003c*/ 	.byte	0x04, 0x1c
        /*003e*/ 	.short	(.L_14 - .L_13)


	//   ....[0]....
.L_13:
        /*0040*/ 	.word	0x00001040


	//----- nvinfo : EIATTR_CRS_STACK_SIZE
	.align		4
.L_14:
        /*0044*/ 	.byte	0x04, 0x1e
        /*0046*/ 	.short	(.L_16 - .L_15)
.L_15:
        /*0048*/ 	.word	0x00000000


	//----- nvinfo : EIATTR_CBANK_PARAM_SIZE
	.align		4
.L_16:
        /*004c*/ 	.byte	0x03, 0x19
        /*004e*/ 	.short	0x0010


	//----- nvinfo : EIATTR_PARAM_CBANK
	.align		4
        /*0050*/ 	.byte	0x04, 0x0a
        /*0052*/ 	.short	(.L_18 - .L_17)
	.align		4
.L_17:
        /*0054*/ 	.word	index@(.nv.constant0._Z18stencil_kernel_gpuPKfPf)
        /*0058*/ 	.short	0x0380
        /*005a*/ 	.short	0x0010


	//----- nvinfo : EIATTR_SW_WAR
	.align		4
.L_18:
        /*005c*/ 	.byte	0x04, 0x36
        /*005e*/ 	.short	(.L_20 - .L_19)
.L_19:
        /*0060*/ 	.word	0x00000008
.L_20:


//--------------------- .nv.callgraph             --------------------------
	.section	.nv.callgraph,"",@"SHT_CUDA_CALLGRAPH"
	.align	4
	.sectionentsize	8
	.align		4
        /*0000*/ 	.word	0x00000000
	.align		4
        /*0004*/ 	.word	0xffffffff
	.align		4
        /*0008*/ 	.word	0x00000000
	.align		4
        /*000c*/ 	.word	0xfffffffe
	.align		4
        /*0010*/ 	.word	0x00000000
	.align		4
        /*0014*/ 	.word	0xfffffffd
	.align		4
        /*0018*/ 	.word	0x00000000
	.align		4
        /*001c*/ 	.word	0xfffffffc


//--------------------- .nv.constant3             --------------------------
	.section	.nv.constant3,"a",@progbits
	.align	4
.nv.constant3:
	.type		constant_coefficients,@object
	.size		constant_coefficients,(.L_0 - constant_coefficients)
constant_coefficients:
        /*0000*/ 	.byte	0x00, 0x00, 0x80, 0x3f, 0x00, 0x00, 0x80, 0x3f, 0x00, 0x00, 0x80, 0x3f, 0x00, 0x00, 0x80, 0x3f
        /*0010*/ 	.byte	0x00, 0x00, 0x80, 0x3f, 0x00, 0x00, 0x80, 0x3f, 0x00, 0x00, 0x80, 0x3f
.L_0:


//--------------------- .text._Z18stencil_kernel_gpuPKfPf --------------------------
	.section	.text._Z18stencil_kernel_gpuPKfPf,"ax",@progbits
	.align	128
        .global         _Z18stencil_kernel_gpuPKfPf
        .type           _Z18stencil_kernel_gpuPKfPf,@function
        .size           _Z18stencil_kernel_gpuPKfPf,(.L_x_7 - _Z18stencil_kernel_gpuPKfPf)
        .other          _Z18stencil_kernel_gpuPKfPf,@"STO_CUDA_ENTRY STV_DEFAULT"
_Z18stencil_kernel_gpuPKfPf:
.text._Z18stencil_kernel_gpuPKfPf:
[----:B------:R-:W-:Y:S01]  /*0000*/  LDC R1, c[0x0][0x37c] ;  /* 0x0000df00ff017b82 */ /* 0x000fe20000000800 */
[----:B------:R-:W0:Y:S01]  /*0010*/  S2R R6, SR_CTAID.Y ;  /* 0x0000000000067919 */ /* 0x000e220000002600 */
[----:B------:R-:W-:Y:S01]  /*0020*/  HFMA2 R9, -RZ, RZ, 0, 4.57763671875e-05 ;  /* 0x00000300ff097431 */ /* 0x000fe200000001ff */
[----:B------:R-:W1:Y:S01]  /*0030*/  LDCU.64 UR6, c[0x0][0x358] ;  /* 0x00006b00ff0677ac */ /* 0x000e620008000a00 */
[----:B------:R-:W0:Y:S01]  /*0040*/  S2R R17, SR_TID.Y ;  /* 0x0000000000117919 */ /* 0x000e220000002200 */
[----:B------:R-:W2:Y:S01]  /*0050*/  S2R R0, SR_TID.X ;  /* 0x0000000000007919 */ /* 0x000ea20000002100 */
[----:B------:R-:W2:Y:S01]  /*0060*/  S2R R3, SR_CTAID.X ;  /* 0x0000000000037919 */ /* 0x000ea20000002500 */
[----:B------:R-:W3:Y:S01]  /*0070*/  S2R R15, SR_CTAID.Z ;  /* 0x00000000000f7919 */ /* 0x000ee20000002700 */
[----:B0-----:R-:W-:-:S04]  /*0080*/  IMAD R6, R6, 0x6, R17 ;  /* 0x0000000606067824 */ /* 0x001fc800078e0211 */
[C---:B------:R-:W-:Y:S01]  /*0090*/  IMAD R9, R6.reuse, R9, -0x300 ;  /* 0xfffffd0006097424 */ /* 0x040fe200078e0209 */
[----:B------:R-:W-:Y:S01]  /*00a0*/  IADD3 R7, PT, PT, R6, -0x1, RZ ;  /* 0xffffffff06077810 */ /* 0x000fe20007ffe0ff */
[----:B--2---:R-:W-:Y:S01]  /*00b0*/  IMAD R12, R3, 0x6, R0 ;  /* 0x00000006030c7824 */ /* 0x004fe200078e0200 */
[----:B---3--:R-:W-:-:S04]  /*00c0*/  ISETP.GE.U32.AND P0, PT, R15, 0x80, PT ;  /* 0x000000800f00780c */ /* 0x008fc80003f06070 */
[----:B------:R-:W-:Y:S02]  /*00d0*/  IADD3 R14, PT, PT, R12, -0x1, RZ ;  /* 0xffffffff0c0e7810 */ /* 0x000fe40007ffe0ff */
[----:B------:R-:W-:-:S04]  /*00e0*/  ISETP.LT.U32.AND P0, PT, R7, 0x300, !P0 ;  /* 0x000003000700780c */ /* 0x000fc80004701070 */
[----:B------:R-:W-:-:S13]  /*00f0*/  ISETP.LT.U32.AND P0, PT, R14, 0x300, P0 ;  /* 0x000003000e00780c */ /* 0x000fda0000701070 */
[----:B------:R-:W0:Y:S01]  /*0100*/  @P0 LDC.64 R2, c[0x0][0x380] ;  /* 0x0000e000ff020b82 */ /* 0x000e220000000a00 */
[----:B------:R-:W-:-:S05]  /*0110*/  @P0 IADD3 R4, PT, PT, R12, R9, RZ ;  /* 0x000000090c040210 */ /* 0x000fca0007ffe0ff */
[----:B------:R-:W-:Y:S02]  /*0120*/  @P0 IMAD R5, R15, 0x360000, R4 ;  /* 0x003600000f050824 */ /* 0x000fe400078e0204 */
[----:B------:R-:W2:Y:S02]  /*0130*/  @P0 LDC.64 R22, c[0x0][0x380] ;  /* 0x0000e000ff160b82 */ /* 0x000ea40000000a00 */
[----:B0-----:R-:W-:-:S05]  /*0140*/  @P0 IMAD.WIDE.U32 R2, R5, 0x4, R2 ;  /* 0x0000000405020825 */ /* 0x001fca00078e0002 */
[----:B-1----:R0:W3:Y:S01]  /*0150*/  @P0 LDG.E.CONSTANT R8, desc[UR6][R2.64+0x23fffc] ;  /* 0x23fffc0602080981 */ /* 0x0020e2000c1e9900 */
[----:B------:R-:W-:-:S05]  /*0160*/  IMAD R11, R15, 0x6, RZ ;  /* 0x000000060f0b7824 */ /* 0x000fca00078e02ff */
[----:B------:R-:W-:Y:S02]  /*0170*/  IADD3 R29, PT, PT, R11, 0x1, RZ ;  /* 0x000000010b1d7810 */ /* 0x000fe40007ffe0ff */
[----:B------:R-:W-:Y:S01]  /*0180*/  VIMNMX.U32 R20, PT, PT, R14, R7, !PT ;  /* 0x000000070e147248 */ /* 0x000fe20007fe0000 */
[----:B0-----:R-:W0:Y:S02]  /*0190*/  @P0 LDC.64 R2, c[0x0][0x380] ;  /* 0x0000e000ff020b82 */ /* 0x001e240000000a00 */
[----:B------:R-:W-:-:S04]  /*01a0*/  @P0 IMAD R5, R29, 0x90000, R4 ;  /* 0x000900001d050824 */ /* 0x000fc800078e0204 */
[----:B--2---:R-:W-:Y:S01]  /*01b0*/  @P0 IMAD.WIDE.U32 R22, R5, 0x4, R22 ;  /* 0x0000000405160825 */ /* 0x004fe200078e0016 */
[----:B------:R-:W-:-:S04]  /*01c0*/  ISETP.GE.U32.AND P2, PT, R20, 0x300, PT ;  /* 0x000003001400780c */ /* 0x000fc80003f46070 */
[----:B------:R-:W-:-:S13]  /*01d0*/  ISETP.GT.U32.OR P2, PT, R15, 0x7f, P2 ;  /* 0x0000007f0f00780c */ /* 0x000fda0001744470 */
[----:B------:R-:W1:Y:S01]  /*01e0*/  @!P2 LDC.64 R4, c[0x0][0x380] ;  /* 0x0000e000ff04ab82 */ /* 0x000e620000000a00 */
[----:B---3--:R-:W-:-:S06]  /*01f0*/  MOV R25, R8 ;  /* 0x0000000800197202 */ /* 0x008fcc0000000f00 */
[----:B------:R2:W3:Y:S01]  /*0200*/  @P0 LDG.E.CONSTANT R25, desc[UR6][R22.64+0x23fffc] ;  /* 0x23fffc0616190981 */ /* 0x0004e2000c1e9900 */
[----:B------:R-:W-:Y:S01]  /*0210*/  @!P2 IMAD R18, R15, 0x360000, R14 ;  /* 0x003600000f12a824 */ /* 0x000fe200078e020e */
[----:B------:R-:W-:Y:S02]  /*0220*/  IADD3 R21, PT, PT, R11, 0x2, RZ ;  /* 0x000000020b157810 */ /* 0x000fe40007ffe0ff */
[----:B------:R-:W-:Y:S01]  /*0230*/  @P0 IADD3 R24, PT, PT, R12, R9, RZ ;  /* 0x000000090c180210 */ /* 0x000fe20007ffe0ff */
[----:B------:R-:W-:-:S04]  /*0240*/  @!P2 IMAD R19, R7, 0x300, R18 ;  /* 0x000003000713a824 */ /* 0x000fc800078e0212 */
[----:B-1----:R-:W-:Y:S01]  /*0250*/  @!P2 IMAD.WIDE.U32 R18, R19, 0x4, R4 ;  /* 0x000000041312a825 */ /* 0x002fe200078e0004 */
[----:B--2---:R-:W-:-:S03]  /*0260*/  IADD3 R23, PT, PT, R11, -0x1, RZ ;  /* 0xffffffff0b177810 */ /* 0x004fc60007ffe0ff */
[----:B------:R-:W-:Y:S01]  /*0270*/  @P0 IMAD R5, R21, 0x90000, R24 ;  /* 0x0009000015050824 */ /* 0x000fe200078e0218 */
[----:B------:R-:W-:Y:S01]  /*0280*/  VIMNMX.U32 R20, PT, PT, R20, R23, !PT ;  /* 0x0000001714147248 */ /* 0x000fe20007fe0000 */
[----:B------:R1:W2:Y:S02]  /*0290*/  @!P2 LDG.E.CONSTANT R10, desc[UR6][R18.64] ;  /* 0x00000006120aa981 */ /* 0x0002a4000c1e9900 */
[----:B0-----:R-:W-:Y:S01]  /*02a0*/  @P0 IMAD.WIDE.U32 R2, R5, 0x4, R2 ;  /* 0x0000000405020825 */ /* 0x001fe200078e0002 */
[----:B------:R-:W-:Y:S02]  /*02b0*/  ISETP.GT.U32.AND P4, PT, R20, 0x2ff, PT ;  /* 0x000002ff1400780c */ /* 0x000fe40003f84070 */
[----:B------:R-:W-:-:S11]  /*02c0*/  IADD3 R27, PT, PT, R6, -0x2, RZ ;  /* 0xfffffffe061b7810 */ /* 0x000fd60007ffe0ff */
[----:B------:R-:W0:Y:S01]  /*02d0*/  @!P4 LDC.64 R4, c[0x0][0x380] ;  /* 0x0000e000ff04cb82 */ /* 0x000e220000000a00 */
[----:B------:R-:W-:-:S04]  /*02e0*/  @!P4 IMAD R6, R15, 0x360000, R14 ;  /* 0x003600000f06c824 */ /* 0x000fc800078e020e */
[----:B------:R-:W-:Y:S01]  /*02f0*/  @!P4 IMAD R6, R7, 0x300, R6 ;  /* 0x000003000706c824 */ /* 0x000fe200078e0206 */
[----:B---3--:R-:W-:-:S06]  /*0300*/  MOV R13, R25 ;  /* 0x00000019000d7202 */ /* 0x008fcc0000000f00 */
[----:B------:R3:W5:Y:S01]  /*0310*/  @P0 LDG.E.CONSTANT R13, desc[UR6][R2.64+0x23fffc] ;  /* 0x23fffc06020d0981 */ /* 0x000762000c1e9900 */
[----:B------:R-:W4:Y:S01]  /*0320*/  S2UR UR5, SR_CgaCtaId ;  /* 0x00000000000579c3 */ /* 0x000f220000008800 */
[----:B------:R-:W-:Y:S01]  /*0330*/  VIADDMNMX.U32 R27, R12, 0xfffffffe, R27, !PT ;  /* 0xfffffffe0c1b7846 */ /* 0x000fe2000780001b */
[----:B------:R-:W-:Y:S01]  /*0340*/  UMOV UR4, 0x400 ;  /* 0x0000040000047882 */ /* 0x000fe20000000000 */
[----:B-1----:R-:W-:Y:S02]  /*0350*/  IADD3 R19, PT, PT, R17, -0x7, RZ ;  /* 0xfffffff911137810 */ /* 0x002fe40007ffe0ff */
[----:B------:R-:W-:Y:S02]  /*0360*/  ISETP.GE.U32.AND P1, PT, R27, 0x2fe, PT ;  /* 0x000002fe1b00780c */ /* 0x000fe40003f26070 */
[----:B---3--:R-:W-:Y:S02]  /*0370*/  @!P4 IADD3 R3, PT, PT, R6, -0x90000, RZ ;  /* 0xfff700000603c810 */ /* 0x008fe40007ffe0ff */
[----:B------:R-:W-:-:S02]  /*0380*/  ISETP.GT.U32.OR P3, PT, R23, 0x2fd, P1 ;  /* 0x000002fd1700780c */ /* 0x000fc40000f64470 */
[----:B------:R-:W-:Y:S01]  /*0390*/  VIADDMNMX.U32 R6, R0, 0xfffffff9, R19, PT ;  /* 0xfffffff900067846 */ /* 0x000fe20003800013 */
[----:B0-----:R-:W-:-:S03]  /*03a0*/  @!P4 IMAD.WIDE.U32 R4, R3, 0x4, R4 ;  /* 0x000000040304c825 */ /* 0x001fc600078e0004 */
[----:B------:R-:W-:Y:S02]  /*03b0*/  ISETP.LT.U32.OR P3, PT, R6, -0x6, P3 ;  /* 0xfffffffa0600780c */ /* 0x000fe40001f61470 */
[----:B------:R0:W5:Y:S01]  /*03c0*/  @!P4 LDG.E.CONSTANT R16, desc[UR6][R4.64] ;  /* 0x000000060410c981 */ /* 0x000162000c1e9900 */
[----:B----4-:R-:W-:-:S06]  /*03d0*/  ULEA UR4, UR5, UR4, 0x18 ;  /* 0x0000000405047291 */ /* 0x010fcc000f8ec0ff */
[----:B------:R-:W-:-:S04]  /*03e0*/  LEA R17, R17, UR4, 0x5 ;  /* 0x0000000411117c11 */ /* 0x000fc8000f8e28ff */
[----:B------:R-:W-:Y:S01]  /*03f0*/  LEA R0, R0, R17, 0x2 ;  /* 0x0000001100007211 */ /* 0x000fe200078e10ff */
[----:B------:R-:W-:Y:S04]  /*0400*/  BSSY.RECONVERGENT B0, `(.L_x_0) ;  /* 0x0000017000007945 */ /* 0x000fe80003800200 */
[----:B--2---:R0:W-:Y:S01]  /*0410*/  @!P2 STS [R0], R10 ;  /* 0x0000000a0000a388 */ /* 0x0041e20000000800 */
[----:B------:R-:W-:Y:S01]  /*0420*/  IADD3 R2, PT, PT, R14, R9, RZ ;  /* 0x000000090e027210 */ /* 0x000fe20007ffe0ff */
[----:B------:R-:W-:Y:S06]  /*0430*/  BAR.SYNC.DEFER_BLOCKING 0x0 ;  /* 0x0000000000007b1d */ /* 0x000fec0000010000 */
[----:B------:R-:W-:Y:S05]  /*0440*/  @P3 BRA `(.L_x_1) ;  /* 0x0000000000483947 */ /* 0x000fea0003800000 */
[----:B------:R-:W1:Y:S01]  /*0450*/  LDS R3, [R0+-0x4] ;  /* 0xfffffc0000037984 */ /* 0x000e620000000800 */
[----:B------:R-:W1:Y:S01]  /*0460*/  LDCU.128 UR8, c[0x3][URZ] ;  /* 0x00c00000ff0877ac */ /* 0x000e620008000c00 */
[----:B0-----:R-:W0:Y:S01]  /*0470*/  LDC.64 R4, c[0x0][0x388] ;  /* 0x0000e200ff047b82 */ /* 0x001e220000000a00 */
[----:B------:R-:W-:Y:S01]  /*0480*/  IMAD R17, R15, 0x360000, R2 ;  /* 0x003600000f117824 */ /* 0x000fe200078e0202 */
[----:B------:R-:W2:Y:S01]  /*0490*/  LDS R18, [R0+0x4] ;  /* 0x0000040000127984 */ /* 0x000ea20000000800 */
[----:B------:R-:W3:Y:S03]  /*04a0*/  LDCU.64 UR4, c[0x3][0x10] ;  /* 0x00c00200ff0477ac */ /* 0x000ee60008000a00 */
[----:B------:R-:W4:Y:S04]  /*04b0*/  LDS R20, [R0+-0x20] ;  /* 0xffffe00000147984 */ /* 0x000f280000000800 */
[----:B------:R-:W3:Y:S01]  /*04c0*/  LDS R22, [R0+0x20] ;  /* 0x0000200000167984 */ /* 0x000ee20000000800 */
[----:B0-----:R-:W-:-:S04]  /*04d0*/  IMAD.WIDE.U32 R4, R17, 0x4, R4 ;  /* 0x0000000411047825 */ /* 0x001fc800078e0004 */
[----:B-1----:R-:W-:-:S04]  /*04e0*/  FMUL R3, R3, UR9 ;  /* 0x0000000903037c20 */ /* 0x002fc80008400000 */
[----:B------:R-:W-:Y:S01]  /*04f0*/  FFMA R3, R10, UR8, R3 ;  /* 0x000000080a037c23 */ /* 0x000fe20008000003 */
[----:B------:R-:W0:Y:S03]  /*0500*/  LDCU UR8, c[0x3][0x18] ;  /* 0x00c00300ff0877ac */ /* 0x000e260008000800 */
[----:B--2---:R-:W-:-:S04]  /*0510*/  FFMA R3, R18, UR10, R3 ;  /* 0x0000000a12037c23 */ /* 0x004fc80008000003 */
[----:B----4-:R-:W-:-:S04]  /*0520*/  FFMA R3, R20, UR11, R3 ;  /* 0x0000000b14037c23 */ /* 0x010fc80008000003 */
[----:B---3--:R-:W-:-:S04]  /*0530*/  FFMA R3, R22, UR4, R3 ;  /* 0x0000000416037c23 */ /* 0x008fc80008000003 */
[----:B-----5:R-:W-:-:S04]  /*0540*/  FFMA R3, R16, UR5, R3 ;  /* 0x0000000510037c23 */ /* 0x020fc80008000003 */
[----:B0-----:R-:W-:-:S05]  /*0550*/  FFMA R3, R8, UR8, R3 ;  /* 0x0000000808037c23 */ /* 0x001fca0008000003 */
[----:B------:R1:W-:Y:S02]  /*0560*/  STG.E desc[UR6][R4.64], R3 ;  /* 0x0000000304007986 */ /* 0x0003e4000c101906 */
.L_x_1:
[----:B------:R-:W-:Y:S05]  /*0570*/  BSYNC.RECONVERGENT B0 ;  /* 0x0000000000007941 */ /* 0x000fea0003800200 */
.L_x_0:
[----:B------:R-:W2:Y:S01]  /*0580*/  @P0 LDC.64 R18, c[0x0][0x380] ;  /* 0x0000e000ff120b82 */ /* 0x000ea20000000a00 */
[----:B------:R-:W-:-:S07]  /*0590*/  IADD3 R27, PT, PT, R11, 0x3, RZ ;  /* 0x000000030b1b7810 */ /* 0x000fce0007ffe0ff */
[----:B------:R-:W-:Y:S01]  /*05a0*/  BAR.SYNC.DEFER_BLOCKING 0x0 ;  /* 0x0000000000007b1d */ /* 0x000fe20000010000 */
[----:B01----:R-:W-:-:S05]  /*05b0*/  @P0 IADD3 R4, PT, PT, R12, R9, RZ ;  /* 0x000000090c040210 */ /* 0x003fca0007ffe0ff */
[----:B------:R-:W-:Y:S02]  /*05c0*/  @P0 IMAD R3, R27, 0x90000, R4 ;  /* 0x000900001b030824 */ /* 0x000fe400078e0204 */
[----:B-----5:R-:W0:Y:S02]  /*05d0*/  @P0 LDC.64 R16, c[0x0][0x380] ;  /* 0x0000e000ff100b82 */ /* 0x020e240000000a00 */
[----:B--2---:R-:W-:Y:S01]  /*05e0*/  @P0 IMAD.WIDE.U32 R18, R3, 0x4, R18 ;  /* 0x0000000403120825 */ /* 0x004fe200078e0012 */
[----:B------:R-:W-:-:S06]  /*05f0*/  MOV R3, R13 ;  /* 0x0000000d00037202 */ /* 0x000fcc0000000f00 */
[----:B------:R-:W2:Y:S01]  /*0600*/  @P0 LDG.E.CONSTANT R3, desc[UR6][R18.64+0x23fffc] ;  /* 0x23fffc0612030981 */ /* 0x000ea2000c1e9900 */
[----:B------:R-:W-:-:S05]  /*0610*/  IADD3 R23, PT, PT, R11, 0x4, RZ ;  /* 0x000000040b177810 */ /* 0x000fca0007ffe0ff */
[----:B------:R-:W-:-:S04]  /*0620*/  @P0 IMAD R5, R23, 0x90000, R4 ;  /* 0x0009000017050824 */ /* 0x000fc800078e0204 */
[----:B0-----:R-:W-:Y:S01]  /*0630*/  @P0 IMAD.WIDE.U32 R16, R5, 0x4, R16 ;  /* 0x0000000405100825 */ /* 0x001fe200078e0010 */
[----:B--2---:R-:W-:-:S06]  /*0640*/  MOV R4, R3 ;  /* 0x0000000300047202 */ /* 0x004fcc0000000f00 */
[----:B------:R0:W2:Y:S01]  /*0650*/  @P0 LDG.E.CONSTANT R4, desc[UR6][R16.64+0x23fffc] ;  /* 0x23fffc0610040981 */ /* 0x0000a2000c1e9900 */
[----:B------:R-:W-:Y:S02]  /*0660*/  ISETP.GE.U32.AND P0, PT, R15, 0x7f, PT ;  /* 0x0000007f0f00780c */ /* 0x000fe40003f06070 */
[----:B------:R-:W-:Y:S02]  /*0670*/  IADD3 R5, PT, PT, R11, 0x5, RZ ;  /* 0x000000050b057810 */ /* 0x000fe40007ffe0ff */
[----:B------:R-:W-:-:S04]  /*0680*/  ISETP.LT.U32.AND P0, PT, R7, 0x300, !P0 ;  /* 0x000003000700780c */ /* 0x000fc80004701070 */
[----:B------:R-:W-:-:S13]  /*0690*/  ISETP.LT.U32.AND P0, PT, R14, 0x300, P0 ;  /* 0x000003000e00780c */ /* 0x000fda0000701070 */
[----:B------:R-:W1:Y:S01]  /*06a0*/  @P0 LDC.64 R18, c[0x0][0x380] ;  /* 0x0000e000ff120b82 */ /* 0x000e620000000a00 */
[----:B------:R-:W-:-:S05]  /*06b0*/  @P0 IADD3 R14, PT, PT, R12, R9, RZ ;  /* 0x000000090c0e0210 */ /* 0x000fca0007ffe0ff */
[----:B------:R-:W-:Y:S02]  /*06c0*/  @P0 IMAD R7, R5, 0x90000, R14 ;  /* 0x0009000005070824 */ /* 0x000fe400078e020e */
[----:B0-----:R-:W0:Y:S02]  /*06d0*/  @P0 LDC.64 R16, c[0x0][0x380] ;  /* 0x0000e000ff100b82 */ /* 0x001e240000000a00 */
[----:B-1----:R-:W-:Y:S01]  /*06e0*/  @P0 IMAD.WIDE.U32 R18, R7, 0x4, R18 ;  /* 0x0000000407120825 */ /* 0x002fe200078e0012 */
[----:B--2---:R-:W-:-:S06]  /*06f0*/  MOV R7, R4 ;  /* 0x0000000400077202 */ /* 0x004fcc0000000f00 */
[----:B------:R-:W2:Y:S01]  /*0700*/  @P0 LDG.E.CONSTANT R7, desc[UR6][R18.64+0x23fffc] ;  /* 0x23fffc0612070981 */ /* 0x000ea2000c1e9900 */
[----:B------:R-:W-:Y:S02]  /*0710*/  @P0 IADD3 R12, PT, PT, R12, R9, RZ ;  /* 0x000000090c0c0210 */ /* 0x000fe40007ffe0ff */
[----:B------:R-:W-:-:S05]  /*0720*/  IADD3 R9, PT, PT, R11, 0x6, RZ ;  /* 0x000000060b097810 */ /* 0x000fca0007ffe0ff */
[----:B------:R-:W-:-:S04]  /*0730*/  @P0 IMAD R11, R9, 0x90000, R12 ;  /* 0x00090000090b0824 */ /* 0x000fc800078e020c */
[----:B0-----:R-:W-:Y:S01]  /*0740*/  @P0 IMAD.WIDE.U32 R16, R11, 0x4, R16 ;  /* 0x000000040b100825 */ /* 0x001fe200078e0010 */
[----:B------:R0:W-:Y:S01]  /*0750*/  STS [R0], R8 ;  /* 0x0000000800007388 */ /* 0x0001e20000000800 */
[----:B------:R-:W-:Y:S01]  /*0760*/  BSSY.RECONVERGENT B0, `(.L_x_2) ;  /* 0x0000019000007945 */ /* 0x000fe20003800200 */
[----:B------:R-:W-:Y:S01]  /*0770*/  BAR.SYNC.DEFER_BLOCKING 0x0 ;  /* 0x0000000000007b1d */ /* 0x000fe20000010000 */
[----:B--2---:R-:W-:-:S06]  /*0780*/  MOV R11, R7 ;  /* 0x00000007000b7202 */ /* 0x004fcc0000000f00 */
[----:B------:R0:W5:Y:S01]  /*0790*/  @P0 LDG.E.CONSTANT R11, desc[UR6][R16.64+0x23fffc] ;  /* 0x23fffc06100b0981 */ /* 0x000162000c1e9900 */
[----:B------:R-:W-:-:S04]  /*07a0*/  ISETP.GT.U32.OR P0, PT, R15, 0x7f, P1 ;  /* 0x0000007f0f00780c */ /* 0x000fc80000f04470 */
[----:B------:R-:W-:-:S13]  /*07b0*/  ISETP.LT.U32.OR P0, PT, R6, -0x6, P0 ;  /* 0xfffffffa0600780c */ /* 0x000fda0000701470 */
[----:B0-----:R-:W-:Y:S05]  /*07c0*/  @P0 BRA `(.L_x_3) ;  /* 0x0000000000480947 */ /* 0x001fea0003800000 */
[----:B------:R-:W0:Y:S01]  /*07d0*/  LDS R12, [R0+-0x4] ;  /* 0xfffffc00000c7984 */ /* 0x000e220000000800 */
[----:B------:R-:W0:Y:S01]  /*07e0*/  LDCU.128 UR8, c[0x3][URZ] ;  /* 0x00c00000ff0877ac */ /* 0x000e220008000c00 */
[----:B------:R-:W1:Y:S01]  /*07f0*/  LDC.64 R16, c[0x0][0x388] ;  /* 0x0000e200ff107b82 */ /* 0x000e620000000a00 */
[----:B------:R-:W-:Y:S01]  /*0800*/  IMAD R29, R29, 0x90000, R2 ;  /* 0x000900001d1d7824 */ /* 0x000fe200078e0202 */
[----:B------:R-:W2:Y:S01]  /*0810*/  LDS R14, [R0+0x4] ;  /* 0x00000400000e7984 */ /* 0x000ea20000000800 */
[----:B------:R-:W3:Y:S03]  /*0820*/  LDCU.64 UR4, c[0x3][0x10] ;  /* 0x00c00200ff0477ac */ /* 0x000ee60008000a00 */
[----:B------:R-:W4:Y:S04]  /*0830*/  LDS R18, [R0+-0x20] ;  /* 0xffffe00000127984 */ /* 0x000f280000000800 */
[----:B------:R-:W3:Y:S01]  /*0840*/  LDS R20, [R0+0x20] ;  /* 0x0000200000147984 */ /* 0x000ee20000000800 */
[----:B-1----:R-:W-:-:S04]  /*0850*/  IMAD.WIDE.U32 R16, R29, 0x4, R16 ;  /* 0x000000041d107825 */ /* 0x002fc800078e0010 */
[----:B0-----:R-:W-:-:S04]  /*0860*/  FMUL R19, R12, UR9 ;  /* 0x000000090c137c20 */ /* 0x001fc80008400000 */
[----:B------:R-:W-:Y:S01]  /*0870*/  FFMA R19, R8, UR8, R19 ;  /* 0x0000000808137c23 */ /* 0x000fe20008000013 */
[----:B------:R-:W0:Y:S03]  /*0880*/  LDCU UR8, c[0x3][0x18] ;  /* 0x00c00300ff0877ac */ /* 0x000e260008000800 */
[----:B--2---:R-:W-:-:S04]  /*0890*/  FFMA R14, R14, UR10, R19 ;  /* 0x0000000a0e0e7c23 */ /* 0x004fc80008000013 */
[----:B----4-:R-:W-:-:S04]  /*08a0*/  FFMA R14, R18, UR11, R14 ;  /* 0x0000000b120e7c23 */ /* 0x010fc8000800000e */
[----:B---3--:R-:W-:-:S04]  /*08b0*/  FFMA R19, R20, UR4, R14 ;  /* 0x0000000414137c23 */ /* 0x008fc8000800000e */
[----:B------:R-:W-:-:S04]  /*08c0*/  FFMA R10, R10, UR5, R19 ;  /* 0x000000050a0a7c23 */ /* 0x000fc80008000013 */
[----:B0-----:R-:W-:-:S05]  /*08d0*/  FFMA R19, R25, UR8, R10 ;  /* 0x0000000819137c23 */ /* 0x001fca000800000a */
[----:B------:R0:W-:Y:S02]  /*08e0*/  STG.E desc[UR6][R16.64], R19 ;  /* 0x0000001310007986 */ /* 0x0001e4000c101906 */
.L_x_3:
[----:B------:R-:W-:Y:S05]  /*08f0*/  BSYNC.RECONVERGENT B0 ;  /* 0x0000000000007941 */ /* 0x000fea0003800200 */
.L_x_2:
[----:B------:R-:W-:Y:S01]  /*0900*/  BAR.SYNC.DEFER_BLOCKING 0x0 ;  /* 0x0000000000007b1d */ /* 0x000fe20000010000 */
[--C-:B------:R-:W-:Y:S01]  /*0910*/  @!P0 IMAD R21, R21, 0x90000, R2.reuse ;  /* 0x0009000015158824 */ /* 0x100fe200078e0202 */
[----:B------:R-:W-:Y:S01]  /*0920*/  ISETP.GT.U32.OR P1, PT, R15, 0x7e, P1 ;  /* 0x0000007e0f00780c */ /* 0x000fe20000f24470 */
[--C-:B------:R-:W-:Y:S02]  /*0930*/  @!P0 IMAD R27, R27, 0x90000, R2.reuse ;  /* 0x000900001b1b8824 */ /* 0x100fe400078e0202 */
[----:B------:R-:W-:-:S03]  /*0940*/  @!P0 IMAD R23, R23, 0x90000, R2 ;  /* 0x0009000017178824 */ /* 0x000fc600078e0202 */
[----:B0-----:R-:W0:Y:S01]  /*0950*/  LDC.64 R18, c[0x3][RZ] ;  /* 0x00c00000ff127b82 */ /* 0x001e220000000a00 */
[----:B------:R-:W-:Y:S01]  /*0960*/  ISETP.LT.U32.OR P1, PT, R6, -0x6, P1 ;  /* 0xfffffffa0600780c */ /* 0x000fe20000f21470 */
[----:B------:R-:W-:Y:S06]  /*0970*/  BSSY.RECONVERGENT B0, `(.L_x_4) ;  /* 0x0000054000007945 */ /* 0x000fec0003800200 */
[----:B------:R-:W1:Y:S01]  /*0980*/  LDC.64 R16, c[0x3][0x8] ;  /* 0x00c00200ff107b82 */ /* 0x000e620000000a00 */
[----:B------:R-:W-:Y:S07]  /*0990*/  STS [R0], R25 ;  /* 0x0000001900007388 */ /* 0x000fee0000000800 */
[----:B------:R-:W-:Y:S06]  /*09a0*/  BAR.SYNC.DEFER_BLOCKING 0x0 ;  /* 0x0000000000007b1d */ /* 0x000fec0000010000 */
[----:B------:R-:W0:Y:S04]  /*09b0*/  @!P0 LDS R10, [R0+-0x4] ;  /* 0xfffffc00000a8984 */ /* 0x000e280000000800 */
[----:B------:R-:W1:Y:S04]  /*09c0*/  @!P0 LDS R12, [R0+0x4] ;  /* 0x00000400000c8984 */ /* 0x000e680000000800 */
[----:B------:R-:W2:Y:S04]  /*09d0*/  @!P0 LDS R14, [R0+-0x20] ;  /* 0xffffe000000e8984 */ /* 0x000ea80000000800 */
[----:B------:R-:W3:Y:S01]  /*09e0*/  @!P0 LDS R29, [R0+0x20] ;  /* 0x00002000001d8984 */ /* 0x000ee20000000800 */
[----:B0-----:R-:W-:-:S04]  /*09f0*/  @!P0 FMUL R10, R10, R19 ;  /* 0x000000130a0a8220 */ /* 0x001fc80000400000 */
[----:B------:R-:W-:Y:S02]  /*0a00*/  @!P0 FFMA R19, R25, R18, R10 ;  /* 0x0000001219138223 */ /* 0x000fe4000000000a */
[----:B------:R-:W0:Y:S02]  /*0a10*/  @!P0 LDC R10, c[0x3][0x18] ;  /* 0x00c00600ff0a8b82 */ /* 0x000e240000000800 */
[----:B-1----:R-:W-:-:S04]  /*0a20*/  @!P0 FFMA R12, R12, R16, R19 ;  /* 0x000000100c0c8223 */ /* 0x002fc80000000013 */
[----:B--2---:R-:W-:Y:S02]  /*0a30*/  @!P0 FFMA R12, R14, R17, R12 ;  /* 0x000000110e0c8223 */ /* 0x004fe4000000000c */
[----:B------:R-:W3:Y:S08]  /*0a40*/  @!P0 LDC.64 R18, c[0x3][0x10] ;  /* 0x00c00400ff128b82 */ /* 0x000ef00000000a00 */
[----:B------:R-:W1:Y:S01]  /*0a50*/  @!P0 LDC.64 R16, c[0x0][0x388] ;  /* 0x0000e200ff108b82 */ /* 0x000e620000000a00 */
[----:B---3--:R-:W-:-:S04]  /*0a60*/  @!P0 FFMA R29, R29, R18, R12 ;  /* 0x000000121d1d8223 */ /* 0x008fc8000000000c */
[----:B------:R-:W-:-:S03]  /*0a70*/  @!P0 FFMA R8, R8, R19, R29 ;  /* 0x0000001308088223 */ /* 0x000fc6000000001d */
[----:B------:R-:W2:Y:S01]  /*0a80*/  LDC.64 R18, c[0x3][0x8] ;  /* 0x00c00200ff127b82 */ /* 0x000ea20000000a00 */
[----:B-1----:R-:W-:-:S04]  /*0a90*/  @!P0 IMAD.WIDE.U32 R16, R21, 0x4, R16 ;  /* 0x0000000415108825 */ /* 0x002fc800078e0010 */
[----:B0-----:R-:W-:-:S05]  /*0aa0*/  @!P0 FFMA R10, R13, R10, R8 ;  /* 0x0000000a0d0a8223 */ /* 0x001fca0000000008 */
[----:B------:R0:W-:Y:S01]  /*0ab0*/  @!P0 STG.E desc[UR6][R16.64], R10 ;  /* 0x0000000a10008986 */ /* 0x0001e2000c101906 */
[----:B------:R-:W1:Y:S08]  /*0ac0*/  LDC.64 R20, c[0x3][RZ] ;  /* 0x00c00000ff147b82 */ /* 0x000e700000000a00 */
[----:B------:R-:W-:Y:S08]  /*0ad0*/  BAR.SYNC.DEFER_BLOCKING 0x0 ;  /* 0x0000000000007b1d */ /* 0x000ff00000010000 */
[----:B0-----:R-:W0:Y:S08]  /*0ae0*/  @!P0 LDC.64 R16, c[0x3][0x10] ;  /* 0x00c00400ff108b82 */ /* 0x001e300000000a00 */
[----:B------:R-:W3:Y:S01]  /*0af0*/  @!P0 LDC R10, c[0x3][0x18] ;  /* 0x00c00600ff0a8b82 */ /* 0x000ee20000000800 */
[----:B------:R-:W-:Y:S07]  /*0b00*/  STS [R0], R13 ;  /* 0x0000000d00007388 */ /* 0x000fee0000000800 */
[----:B------:R-:W-:Y:S06]  /*0b10*/  BAR.SYNC.DEFER_BLOCKING 0x0 ;  /* 0x0000000000007b1d */ /* 0x000fec0000010000 */
[----:B------:R-:W1:Y:S04]  /*0b20*/  @!P0 LDS R12, [R0+-0x4] ;  /* 0xfffffc00000c8984 */ /* 0x000e680000000800 */
[----:B------:R-:W2:Y:S04]  /*0b30*/  @!P0 LDS R14, [R0+0x4] ;  /* 0x00000400000e8984 */ /* 0x000ea80000000800 */
[----:B------:R-:W4:Y:S04]  /*0b40*/  @!P0 LDS R8, [R0+-0x20] ;  /* 0xffffe00000088984 */ /* 0x000f280000000800 */
[----:B------:R-:W0:Y:S01]  /*0b50*/  @!P0 LDS R29, [R0+0x20] ;  /* 0x00002000001d8984 */ /* 0x000e220000000800 */
[----:B-1----:R-:W-:-:S04]  /*0b60*/  @!P0 FMUL R12, R12, R21 ;  /* 0x000000150c0c8220 */ /* 0x002fc80000400000 */
[----:B------:R-:W-:-:S04]  /*0b70*/  @!P0 FFMA R21, R13, R20, R12 ;  /* 0x000000140d158223 */ /* 0x000fc8000000000c */
[----:B--2---:R-:W-:Y:S02]  /*0b80*/  @!P0 FFMA R14, R14, R18, R21 ;  /* 0x000000120e0e8223 */ /* 0x004fe40000000015 */
[----:B------:R-:W1:Y:S02]  /*0b90*/  @!P0 LDC.64 R20, c[0x0][0x388] ;  /* 0x0000e200ff148b82 */ /* 0x000e640000000a00 */
[----:B----4-:R-:W-:-:S04]  /*0ba0*/  @!P0 FFMA R8, R8, R19, R14 ;  /* 0x0000001308088223 */ /* 0x010fc8000000000e */
[----:B0-----:R-:W-:Y:S02]  /*0bb0*/  @!P0 FFMA R8, R29, R16, R8 ;  /* 0x000000101d088223 */ /* 0x001fe40000000008 */
[----:B------:R-:W0:Y:S02]  /*0bc0*/  LDC.64 R18, c[0x3][0x8] ;  /* 0x00c00200ff127b82 */ /* 0x000e240000000a00 */
[----:B------:R-:W-:-:S06]  /*0bd0*/  @!P0 FFMA R8, R25, R17, R8 ;  /* 0x0000001119088223 */ /* 0x000fcc0000000008 */
[----:B------:R-:W2:Y:S01]  /*0be0*/  LDC.64 R16, c[0x3][RZ] ;  /* 0x00c00000ff107b82 */ /* 0x000ea20000000a00 */
[----:B-1----:R-:W-:-:S04]  /*0bf0*/  @!P0 IMAD.WIDE.U32 R24, R27, 0x4, R20 ;  /* 0x000000041b188825 */ /* 0x002fc800078e0014 */
[----:B---3--:R-:W-:-:S03]  /*0c00*/  @!P0 FFMA R27, R3, R10, R8 ;  /* 0x0000000a031b8223 */ /* 0x008fc60000000008 */
[----:B------:R-:W1:Y:S02]  /*0c10*/  @!P0 LDC.64 R20, c[0x3][0x10] ;  /* 0x00c00400ff148b82 */ /* 0x000e640000000a00 */
[----:B------:R-:W-:Y:S06]  /*0c20*/  @!P0 STG.E desc[UR6][R24.64], R27 ;  /* 0x0000001b18008986 */ /* 0x000fec000c101906 */
[----:B------:R-:W-:Y:S06]  /*0c30*/  BAR.SYNC.DEFER_BLOCKING 0x0 ;  /* 0x0000000000007b1d */ /* 0x000fec0000010000 */
[----:B------:R-:W-:Y:S02]  /*0c40*/  STS [R0], R3 ;  /* 0x0000000300007388 */ /* 0x000fe40000000800 */
[----:B------:R-:W-:Y:S06]  /*0c50*/  BAR.SYNC.DEFER_BLOCKING 0x0 ;  /* 0x0000000000007b1d */ /* 0x000fec0000010000 */
[----:B------:R-:W2:Y:S04]  /*0c60*/  @!P0 LDS R8, [R0+-0x4] ;  /* 0xfffffc0000088984 */ /* 0x000ea80000000800 */
[----:B------:R-:W0:Y:S04]  /*0c70*/  @!P0 LDS R10, [R0+0x4] ;  /* 0x00000400000a8984 */ /* 0x000e280000000800 */
[----:B------:R-:W3:Y:S04]  /*0c80*/  @!P0 LDS R29, [R0+-0x20] ;  /* 0xffffe000001d8984 */ /* 0x000ee80000000800 */
[----:B------:R-:W1:Y:S01]  /*0c90*/  @!P0 LDS R12, [R0+0x20] ;  /* 0x00002000000c8984 */ /* 0x000e620000000800 */
[----:B--2---:R-:W-:-:S04]  /*0ca0*/  @!P0 FMUL R8, R8, R17 ;  /* 0x0000001108088220 */ /* 0x004fc80000400000 */
[----:B------:R-:W-:Y:S02]  /*0cb0*/  @!P0 FFMA R25, R3, R16, R8 ;  /* 0x0000001003198223 */ /* 0x000fe40000000008 */
[----:B------:R-:W2:Y:S02]  /*0cc0*/  @!P0 LDC R8, c[0x3][0x18] ;  /* 0x00c00600ff088b82 */ /* 0x000ea40000000800 */
[----:B0-----:R-:W-:-:S04]  /*0cd0*/  @!P0 FFMA R10, R10, R18, R25 ;  /* 0x000000120a0a8223 */ /* 0x001fc80000000019 */
[----:B---3--:R-:W-:Y:S02]  /*0ce0*/  @!P0 FFMA R19, R29, R19, R10 ;  /* 0x000000131d138223 */ /* 0x008fe4000000000a */
[----:B------:R-:W0:Y:S02]  /*0cf0*/  @!P0 LDC.64 R16, c[0x0][0x388] ;  /* 0x0000e200ff108b82 */ /* 0x000e240000000a00 */
[----:B-1----:R-:W-:-:S04]  /*0d00*/  @!P0 FFMA R12, R12, R20, R19 ;  /* 0x000000140c0c8223 */ /* 0x002fc80000000013 */
[----:B------:R-:W-:-:S04]  /*0d10*/  @!P0 FFMA R21, R13, R21, R12 ;  /* 0x000000150d158223 */ /* 0x000fc8000000000c */
[----:B--2---:R-:W-:Y:S01]  /*0d20*/  @!P0 FFMA R21, R4, R8, R21 ;  /* 0x0000000804158223 */ /* 0x004fe20000000015 */
[----:B0-----:R-:W-:-:S05]  /*0d30*/  @!P0 IMAD.WIDE.U32 R16, R23, 0x4, R16 ;  /* 0x0000000417108825 */ /* 0x001fca00078e0010 */
[----:B------:R0:W-:Y:S01]  /*0d40*/  @!P0 STG.E desc[UR6][R16.64], R21 ;  /* 0x0000001510008986 */ /* 0x0001e2000c101906 */
[----:B------:R-:W-:Y:S06]  /*0d50*/  BAR.SYNC.DEFER_BLOCKING 0x0 ;  /* 0x0000000000007b1d */ /* 0x000fec0000010000 */
[----:B------:R0:W-:Y:S02]  /*0d60*/  STS [R0], R4 ;  /* 0x0000000400007388 */ /* 0x0001e40000000800 */
[----:B------:R-:W-:Y:S06]  /*0d70*/  BAR.SYNC.DEFER_BLOCKING 0x0 ;  /* 0x0000000000007b1d */ /* 0x000fec0000010000 */
[----:B------:R-:W-:Y:S05]  /*0d80*/  @P1 BRA `(.L_x_5) ;  /* 0x0000000000481947 */ /* 0x000fea0003800000 */
[----:B------:R-:W1:Y:S01]  /*0d90*/  LDS R6, [R0+-0x4] ;  /* 0xfffffc0000067984 */ /* 0x000e620000000800 */
[----:B------:R-:W1:Y:S01]  /*0da0*/  LDCU.128 UR8, c[0x3][URZ] ;  /* 0x00c00000ff0877ac */ /* 0x000e620008000c00 */
[----:B------:R-:W2:Y:S01]  /*0db0*/  LDC.64 R12, c[0x0][0x388] ;  /* 0x0000e200ff0c7b82 */ /* 0x000ea20000000a00 */
[----:B------:R-:W-:Y:S01]  /*0dc0*/  IMAD R5, R5, 0x90000, R2 ;  /* 0x0009000005057824 */ /* 0x000fe200078e0202 */
[----:B------:R-:W3:Y:S01]  /*0dd0*/  LDS R8, [R0+0x4] ;  /* 0x0000040000087984 */ /* 0x000ee20000000800 */
[----:B------:R-:W4:Y:S03]  /*0de0*/  LDCU.64 UR4, c[0x3][0x10] ;  /* 0x00c00200ff0477ac */ /* 0x000f260008000a00 */
[----:B0-----:R-:W0:Y:S04]  /*0df0*/  LDS R17, [R0+-0x20] ;  /* 0xffffe00000117984 */ /* 0x001e280000000800 */
[----:B------:R-:W4:Y:S01]  /*0e00*/  LDS R19, [R0+0x20] ;  /* 0x0000200000137984 */ /* 0x000f220000000800 */
[----:B--2---:R-:W-:-:S04]  /*0e10*/  IMAD.WIDE.U32 R12, R5, 0x4, R12 ;  /* 0x00000004050c7825 */ /* 0x004fc800078e000c */
[----:B-1----:R-:W-:-:S04]  /*0e20*/  FMUL R15, R6, UR9 ;  /* 0x00000009060f7c20 */ /* 0x002fc80008400000 */
[----:B------:R-:W-:Y:S01]  /*0e30*/  FFMA R15, R4, UR8, R15 ;  /* 0x00000008040f7c23 */ /* 0x000fe2000800000f */
[----:B------:R-:W1:Y:S03]  /*0e40*/  LDCU UR8, c[0x3][0x18] ;  /* 0x00c00300ff0877ac */ /* 0x000e660008000800 */
[----:B---3--:R-:W-:-:S04]  /*0e50*/  FFMA R8, R8, UR10, R15 ;  /* 0x0000000a08087c23 */ /* 0x008fc8000800000f */
[----:B0-----:R-:W-:-:S04]  /*0e60*/  FFMA R8, R17, UR11, R8 ;  /* 0x0000000b11087c23 */ /* 0x001fc80008000008 */
[----:B----4-:R-:W-:-:S04]  /*0e70*/  FFMA R8, R19, UR4, R8 ;  /* 0x0000000413087c23 */ /* 0x010fc80008000008 */
[----:B------:R-:W-:-:S04]  /*0e80*/  FFMA R8, R3, UR5, R8 ;  /* 0x0000000503087c23 */ /* 0x000fc80008000008 */
[----:B-1----:R-:W-:-:S05]  /*0e90*/  FFMA R3, R7, UR8, R8 ;  /* 0x0000000807037c23 */ /* 0x002fca0008000008 */
[----:B------:R1:W-:Y:S02]  /*0ea0*/  STG.E desc[UR6][R12.64], R3 ;  /* 0x000000030c007986 */ /* 0x0003e4000c101906 */
.L_x_5:
[----:B------:R-:W-:Y:S05]  /*0eb0*/  BSYNC.RECONVERGENT B0 ;  /* 0x0000000000007941 */ /* 0x000fea0003800200 */
.L_x_4:
[----:B------:R-:W-:Y:S01]  /*0ec0*/  BAR.SYNC.DEFER_BLOCKING 0x0 ;  /* 0x0000000000007b1d */ /* 0x000fe20000010000 */
[----:B------:R-:W-:-:S07]  /*0ed0*/  @!P1 IMAD R9, R9, 0x90000, R2 ;  /* 0x0009000009099824 */ /* 0x000fce00078e0202 */
[----:B------:R-:W2:Y:S08]  /*0ee0*/  LDC.64 R18, c[0x3][RZ] ;  /* 0x00c00000ff127b82 */ /* 0x000eb00000000a00 */
[----:B------:R-:W3:Y:S08]  /*0ef0*/  LDC.64 R14, c[0x3][0x8] ;  /* 0x00c00200ff0e7b82 */ /* 0x000ef00000000a00 */
[----:B-1----:R-:W1:Y:S01]  /*0f00*/  @!P1 LDC.64 R12, c[0x3][0x10] ;  /* 0x00c00400ff0c9b82 */ /* 0x002e620000000a00 */
[----:B------:R-:W-:Y:S07]  /*0f10*/  STS [R0], R7 ;  /* 0x0000000700007388 */ /* 0x000fee0000000800 */
[----:B------:R-:W-:Y:S08]  /*0f20*/  BAR.SYNC.DEFER_BLOCKING 0x0 ;  /* 0x0000000000007b1d */ /* 0x000ff00000010000 */
[----:B0-----:R-:W0:Y:S01]  /*0f30*/  @!P1 LDC.64 R16, c[0x0][0x388] ;  /* 0x0000e200ff109b82 */ /* 0x001e220000000a00 */
[----:B------:R-:W2:Y:S04]  /*0f40*/  @!P1 LDS R6, [R0+-0x4] ;  /* 0xfffffc0000069984 */ /* 0x000ea80000000800 */
[----:B------:R-:W3:Y:S01]  /*0f50*/  @!P1 LDS R8, [R0+0x4] ;  /* 0x0000040000089984 */ /* 0x000ee20000000800 */
[----:B0-----:R-:W-:-:S03]  /*0f60*/  @!P1 IMAD.WIDE.U32 R16, R9, 0x4, R16 ;  /* 0x0000000409109825 */ /* 0x001fc600078e0010 */
[----:B------:R-:W0:Y:S04]  /*0f70*/  @!P1 LDS R5, [R0+-0x20] ;  /* 0xffffe00000059984 */ /* 0x000e280000000800 */
[----:B------:R-:W1:Y:S01]  /*0f80*/  @!P1 LDS R10, [R0+0x20] ;  /* 0x00002000000a9984 */ /* 0x000e620000000800 */
[----:B--2---:R-:W-:Y:S02]  /*0f90*/  @!P1 FMUL R6, R6, R19 ;  /* 0x0000001306069220 */ /* 0x004fe40000400000 */
[----:B------:R-:W2:Y:S02]  /*0fa0*/  @!P1 LDC R19, c[0x3][0x18] ;  /* 0x00c00600ff139b82 */ /* 0x000ea40000000800 */
[----:B------:R-:W-:-:S04]  /*0fb0*/  @!P1 FFMA R3, R7, R18, R6 ;  /* 0x0000001207039223 */ /* 0x000fc80000000006 */
[----:B---3--:R-:W-:-:S04]  /*0fc0*/  @!P1 FFMA R8, R8, R14, R3 ;  /* 0x0000000e08089223 */ /* 0x008fc80000000003 */
[----:B0-----:R-:W-:-:S04]  /*0fd0*/  @!P1 FFMA R5, R5, R15, R8 ;  /* 0x0000000f05059223 */ /* 0x001fc80000000008 */
[----:B-1----:R-:W-:-:S04]  /*0fe0*/  @!P1 FFMA R5, R10, R12, R5 ;  /* 0x0000000c0a059223 */ /* 0x002fc80000000005 */
[----:B------:R-:W-:-:S04]  /*0ff0*/  @!P1 FFMA R4, R4, R13, R5 ;  /* 0x0000000d04049223 */ /* 0x000fc80000000005 */
[----:B--2--5:R-:W-:-:S05]  /*1000*/  @!P1 FFMA R3, R11, R19, R4 ;  /* 0x000000130b039223 */ /* 0x024fca0000000004 */
[----:B------:R-:W-:Y:S01]  /*1010*/  @!P1 STG.E desc[UR6][R16.64], R3 ;  /* 0x0000000310009986 */ /* 0x000fe2000c101906 */
[----:B------:R-:W-:Y:S06]  /*1020*/  BAR.SYNC.DEFER_BLOCKING 0x0 ;  /* 0x0000000000007b1d */ /* 0x000fec0000010000 */
[----:B------:R-:W-:Y:S01]  /*1030*/  STS [R0], R11 ;  /* 0x0000000b00007388 */ /* 0x000fe20000000800 */
[----:B------:R-:W-:Y:S05]  /*1040*/  EXIT ;  /* 0x000000000000794d */ /* 0x000fea0003800000 */
.L_x_6:
[----:B------:R-:W-:-:S00]  /*1050*/  BRA `(.L_x_6) ;  /* 0xfffffffc00fc7947 */ /* 0x000fc0000383ffff */
[----:B------:R-:W-:-:S00]  /*1060*/  NOP ;  /* 0x0000000000007918 */ /* 0x000fc00000000000 */
        /* <DEDUP_REMOVED lines=9> */
.L_x_7:


//--------------------- .nv.shared._Z18stencil_kernel_gpuPKfPf --------------------------
	.section	.nv.shared._Z18stencil_kernel_gpuPKfPf,"aw",@nobits
	.sectionflags	@""
	.align	4
.nv.shared._Z18stencil_kernel_gpuPKfPf:
	.zero		1280


//--------------------- .nv.shared.reserved.0     --------------------------
	.section	.nv.shared.reserved.0,"aw",@nobits
	.weak		__nv_reservedSMEM_offset_0_alias
	.size		__nv_reservedSMEM_offset_0_alias, 0, 64
	.other		__nv_reservedSMEM_offset_0_alias,@"STO_CUDA_RESERVED_SHARED STV_DEFAULT"
__nv_reservedSMEM_offset_0_alias:
	.zero		0
	.zero		64


//--------------------- .nv.constant0._Z18stencil_kernel_gpuPKfPf --------------------------
	.section	.nv.constant0._Z18stencil_kernel_gpuPKfPf,"a",@progbits
	.sectionflags	@""
	.align	4
.nv.constant0._Z18stencil_kernel_gpuPKfPf:
	.zero		912


//--------------------- SYMBOLS --------------------------

	.type		.nv.reservedSmem.offset0,@object
	.size		.nv.reservedSmem.offset0,0x4
	.type		.nv.reservedSmem.cap,@object
	.size		.nv.reservedSmem.cap,0x4
